//
// Generated by NVIDIA NVVM Compiler
//
// Compiler Build ID: CL-36424714
// Cuda compilation tools, release 13.0, V13.0.88
// Based on NVVM 20.0.0
//

.version 9.0
.target sm_100
.address_size 64

	// .globl	_Z16tanh_kernel_fp32PKfPfi

.visible .entry _Z16tanh_kernel_fp32PKfPfi(
	.param .u64 .ptr .align 1 _Z16tanh_kernel_fp32PKfPfi_param_0,
	.param .u64 .ptr .align 1 _Z16tanh_kernel_fp32PKfPfi_param_1,
	.param .u32 _Z16tanh_kernel_fp32PKfPfi_param_2
)
{
	.reg .pred 	%p<2>;
	.reg .b16 	%rs<5>;
	.reg .b32 	%r<6>;
	.reg .b32 	%f<12>;
	.reg .b64 	%rd<8>;

	ld.param.u64 	%rd1, [_Z16tanh_kernel_fp32PKfPfi_param_0];
	ld.param.u64 	%rd2, [_Z16tanh_kernel_fp32PKfPfi_param_1];
	ld.param.u32 	%r2, [_Z16tanh_kernel_fp32PKfPfi_param_2];
	mov.u32 	%r3, %ctaid.x;
	mov.u32 	%r4, %ntid.x;
	mov.u32 	%r5, %tid.x;
	mad.lo.s32 	%r1, %r3, %r4, %r5;
	setp.ge.s32 	%p1, %r1, %r2;
	@%p1 bra 	$L__BB0_2;
	cvta.to.global.u64 	%rd3, %rd1;
	cvta.to.global.u64 	%rd4, %rd2;
	mul.wide.s32 	%rd5, %r1, 4;
	add.s64 	%rd6, %rd3, %rd5;
	ld.global.f32 	%f3, [%rd6];
	mov.f32 	%f4, 0f40000000;
	mul.rn.f32 	%f5, %f3, %f4;
	mul.f32 	%f6, %f5, 0f3FB8AA3B;
	ex2.approx.f32 	%f7, %f6;
	mov.f32 	%f8, 0fBF800000;
	add.rn.f32 	%f9, %f7, %f8;
	mov.f32 	%f10, 0f3F800000;
	add.rn.f32 	%f1, %f7, %f10;
	// begin inline asm
	{  cvt.rn.f16.f32 %rs1, %f1;}

	// end inline asm
	// begin inline asm
	{.reg.b32         f;        
 .reg.b16         r;        
  mov.b16         r,%rs1;     
  cvt.f32.f16     f,r;      
  rcp.approx.ftz.f32   f,f;  
  cvt.rn.f16.f32      r,f;  
  mov.b16         %rs2,r;     
}
	// end inline asm
	// begin inline asm
	{  cvt.f32.f16 %f2, %rs2;}

	// end inline asm
	mul.rn.f32 	%f11, %f9, %f2;
	add.s64 	%rd7, %rd4, %rd5;
	st.global.f32 	[%rd7], %f11;
$L__BB0_2:
	ret;

}


// ===== COMPILED SASS (sm_100) =====

	.target	sm_100

	.elftype	@"ET_EXEC"


//--------------------- .note.nv.tkinfo           --------------------------
	.section	.note.nv.tkinfo,"",@"SHT_NOTE"
	.sectionflags	@"SHF_NOTE_NV_TKINFO"
	.tkinfo
        /*0018*/ 	.word	0x00000002
        /*0030*/ 	.string	""
        /*0030*/ 	.string	"ptxas"
        /*0030*/ 	.string	"Cuda compilation tools, release 13.0, V13.0.88"
        /*0030*/ 	.string	"Build cuda_13.0.r13.0/compiler.36424714_0"
        /*0030*/ 	.string	"-arch sm_100 -m 64 "



//--------------------- .note.nv.cuinfo           --------------------------
	.section	.note.nv.cuinfo,"",@"SHT_NOTE"
	.sectionflags	@"SHF_NOTE_NV_CUINFO"
        /*0018*/ 	.short	0x0002
        /*001a*/ 	.short	0x0064
        /*001c*/ 	.short	0x0082
	.zero		2


//--------------------- .nv.info                  --------------------------
	.section	.nv.info,"",@"SHT_CUDA_INFO"
	.align	4


	//----- nvinfo : EIATTR_REGCOUNT
	.align		4
        /*0000*/ 	.byte	0x04, 0x2f
        /*0002*/ 	.short	(.L_1 - .L_0)
	.align		4
.L_0:
        /*0004*/ 	.word	index@(_Z16tanh_kernel_fp32PKfPfi)
        /*0008*/ 	.word	0x0000000a


	//----- nvinfo : EIATTR_FRAME_SIZE
	.align		4
.L_1:
        /*000c*/ 	.byte	0x04, 0x11
        /*000e*/ 	.short	(.L_3 - .L_2)
	.align		4
.L_2:
        /*0010*/ 	.word	index@(_Z16tanh_kernel_fp32PKfPfi)
        /*0014*/ 	.word	0x00000000


	//----- nvinfo : EIATTR_MIN_STACK_SIZE
	.align		4
.L_3:
        /*0018*/ 	.byte	0x04, 0x12
        /*001a*/ 	.short	(.L_5 - .L_4)
	.align		4
.L_4:
        /*001c*/ 	.word	index@(_Z16tanh_kernel_fp32PKfPfi)
        /*0020*/ 	.word	0x00000000
.L_5:


//--------------------- .nv.compat                --------------------------
	.section	.nv.compat,"",@"SHT_CUDA_COMPAT_INFO"
	.align	4
        /*0000*/ 	.byte	0x02, 0x09, 0x00, 0x00, 0x02, 0x02, 0x01, 0x00, 0x02, 0x05, 0x05, 0x00, 0x03, 0x07, 0x01, 0x01
        /*0010*/ 	.byte	0x02, 0x03, 0x00, 0x00, 0x02, 0x06, 0x01, 0x00, 0x04, 0x0b, 0x08, 0x00, 0x01, 0x00, 0x00, 0x00
        /*0020*/ 	.byte	0x00, 0x00, 0x00, 0x00


//--------------------- .nv.info._Z16tanh_kernel_fp32PKfPfi --------------------------
	.section	.nv.info._Z16tanh_kernel_fp32PKfPfi,"",@"SHT_CUDA_INFO"
	.sectionflags	@""
	.align	4


	//----- nvinfo : EIATTR_CUDA_API_VERSION
	.align		4
        /*0000*/ 	.byte	0x04, 0x37
        /*0002*/ 	.short	(.L_7 - .L_6)
.L_6:
        /*0004*/ 	.word	0x00000082


	//----- nvinfo : EIATTR_KPARAM_INFO
	.align		4
.L_7:
        /*0008*/ 	.byte	0x04, 0x17
        /*000a*/ 	.short	(.L_9 - .L_8)
.L_8:
        /*000c*/ 	.word	0x00000000
        /*0010*/ 	.short	0x0002
        /*0012*/ 	.short	0x0010
        /*0014*/ 	.byte	0x00, 0xf0, 0x11, 0x00


	//----- nvinfo : EIATTR_KPARAM_INFO
	.align		4
.L_9:
        /*0018*/ 	.byte	0x04, 0x17
        /*001a*/ 	.short	(.L_11 - .L_10)
.L_10:
        /*001c*/ 	.word	0x00000000
        /*0020*/ 	.short	0x0001
        /*0022*/ 	.short	0x0008
        /*0024*/ 	.byte	0x00, 0xf5, 0x21, 0x00


	//----- nvinfo : EIATTR_KPARAM_INFO
	.align		4
.L_11:
        /*0028*/ 	.byte	0x04, 0x17
        /*002a*/ 	.short	(.L_13 - .L_12)
.L_12:
        /*002c*/ 	.word	0x00000000
        /*0030*/ 	.short	0x0000
        /*0032*/ 	.short	0x0000
        /*0034*/ 	.byte	0x00, 0xf5, 0x21, 0x00


	//----- nvinfo : EIATTR_SPARSE_MMA_MASK
	.align		4
.L_13:
        /*0038*/ 	.byte	0x03, 0x50
        /*003a*/ 	.short	0x0000


	//----- nvinfo : EIATTR_MAXREG_COUNT
	.align		4
        /*003c*/ 	.byte	0x03, 0x1b
        /*003e*/ 	.short	0x00ff


	//----- nvinfo : EIATTR_MERCURY_ISA_VERSION
	.align		4
        /*0040*/ 	.byte	0x03, 0x5f
        /*0042*/ 	.short	0x0101


	//----- nvinfo : EIATTR_VRC_CTA_INIT_COUNT
	.align		4
        /*0044*/ 	.byte	0x02, 0x4a
	.zero		1
	.zero		1


	//----- nvinfo : EIATTR_EXIT_INSTR_OFFSETS
	.align		4
        /*0048*/ 	.byte	0x04, 0x1c
        /*004a*/ 	.short	(.L_15 - .L_14)


	//   ....[0]....
.L_14:
        /*004c*/ 	.word	0x00000070


	//   ....[1]....
        /*0050*/ 	.word	0x000001d0


	//----- nvinfo : EIATTR_CBANK_PARAM_SIZE
	.align		4
.L_15:
        /*0054*/ 	.byte	0x03, 0x19
        /*0056*/ 	.short	0x0014


	//----- nvinfo : EIATTR_PARAM_CBANK
	.align		4
        /*0058*/ 	.byte	0x04, 0x0a
        /*005a*/ 	.short	(.L_17 - .L_16)
	.align		4
.L_16:
        /*005c*/ 	.word	index@(.nv.constant0._Z16tanh_kernel_fp32PKfPfi)
        /*0060*/ 	.short	0x0380
        /*0062*/ 	.short	0x0014


	//----- nvinfo : EIATTR_SW_WAR
	.align		4
.L_17:
        /*0064*/ 	.byte	0x04, 0x36
        /*0066*/ 	.short	(.L_19 - .L_18)
.L_18:
        /*0068*/ 	.word	0x00000008
.L_19:


//--------------------- .nv.callgraph             --------------------------
	.section	.nv.callgraph,"",@"SHT_CUDA_CALLGRAPH"
	.align	4
	.sectionentsize	8
	.align		4
        /*0000*/ 	.word	0x00000000
	.align		4
        /*0004*/ 	.word	0xffffffff
	.align		4
        /*0008*/ 	.word	0x00000000
	.align		4
        /*000c*/ 	.word	0xfffffffe
	.align		4
        /*0010*/ 	.word	0x00000000
	.align		4
        /*0014*/ 	.word	0xfffffffd
	.align		4
        /*0018*/ 	.word	0x00000000
	.align		4
        /*001c*/ 	.word	0xfffffffc


//--------------------- .text._Z16tanh_kernel_fp32PKfPfi --------------------------
	.section	.text._Z16tanh_kernel_fp32PKfPfi,"ax",@progbits
	.align	128
        .global         _Z16tanh_kernel_fp32PKfPfi
        .type           _Z16tanh_kernel_fp32PKfPfi,@function
        .size           _Z16tanh_kernel_fp32PKfPfi,(.L_x_1 - _Z16tanh_kernel_fp32PKfPfi)
        .other          _Z16tanh_kernel_fp32PKfPfi,@"STO_CUDA_ENTRY STV_DEFAULT"
_Z16tanh_kernel_fp32PKfPfi:
.text._Z16tanh_kernel_fp32PKfPfi:
[----:B------:R-:W-:Y:S01]  /*0000*/  LDC R1, c[0x0][0x37c] ;  /* 0x0000df00ff017b82 */ /* 0x000fe20000000800 */
[----:B------:R-:W0:Y:S07]  /*0010*/  S2R R0, SR_TID.X ;  /* 0x0000000000007919 */ /* 0x000e2e0000002100 */
[----:B------:R-:W0:Y:S01]  /*0020*/  S2UR UR4, SR_CTAID.X ;  /* 0x00000000000479c3 */ /* 0x000e220000002500 */
[----:B------:R-:W1:Y:S07]  /*0030*/  LDCU UR5, c[0x0][0x390] ;  /* 0x00007200ff0577ac */ /* 0x000e6e0008000800 */
[----:B------:R-:W0:Y:S02]  /*0040*/  LDC R5, c[0x0][0x360] ;  /* 0x0000d800ff057b82 */ /* 0x000e240000000800 */
[----:B0-----:R-:W-:-:S05]  /*0050*/  IMAD R5, R5, UR4, R0 ;  /* 0x0000000405057c24 */ /* 0x001fca000f8e0200 */
[----:B-1----:R-:W-:-:S13]  /*0060*/  ISETP.GE.AND P0, PT, R5, UR5, PT ;  /* 0x0000000505007c0c */ /* 0x002fda000bf06270 */
[----:B------:R-:W-:Y:S05]  /*0070*/  @P0 EXIT ;  /* 0x000000000000094d */ /* 0x000fea0003800000 */
[----:B------:R-:W0:Y:S01]  /*0080*/  LDC.64 R2, c[0x0][0x380] ;  /* 0x0000e000ff027b82 */ /* 0x000e220000000a00 */
[----:B------:R-:W1:Y:S01]  /*0090*/  LDCU.64 UR4, c[0x0][0x358] ;  /* 0x00006b00ff0477ac */ /* 0x000e620008000a00 */
[----:B0-----:R-:W-:-:S06]  /*00a0*/  IMAD.WIDE R2, R5, 0x4, R2 ;  /* 0x0000000405027825 */ /* 0x001fcc00078e0202 */
[----:B-1----:R-:W2:Y:S02]  /*00b0*/  LDG.E R2, desc[UR4][R2.64] ;  /* 0x0000000402027981 */ /* 0x002ea4000c1e1900 */
[----:B--2---:R-:W-:Y:S02]  /*00c0*/  FMUL R0, R2, 2 ;  /* 0x4000000002007820 */ /* 0x004fe40000400000 */
[----:B------:R-:W0:Y:S02]  /*00d0*/  LDC.64 R2, c[0x0][0x388] ;  /* 0x0000e200ff027b82 */ /* 0x000e240000000a00 */
[----:B------:R-:W-:-:S05]  /*00e0*/  FMUL R0, R0, 1.4426950216293334961 ;  /* 0x3fb8aa3b00007820 */ /* 0x000fca0000400000 */
[----:B------:R-:W-:-:S13]  /*00f0*/  FSETP.GEU.AND P0, PT, R0, -126, PT ;  /* 0xc2fc00000000780b */ /* 0x000fda0003f0e000 */
[----:B------:R-:W-:-:S04]  /*0100*/  @!P0 FMUL R0, R0, 0.5 ;  /* 0x3f00000000008820 */ /* 0x000fc80000400000 */
[----:B------:R-:W1:Y:S01]  /*0110*/  MUFU.EX2 R4, R0 ;  /* 0x0000000000047308 */ /* 0x000e620000000800 */
[----:B0-----:R-:W-:-:S04]  /*0120*/  IMAD.WIDE R2, R5, 0x4, R2 ;  /* 0x0000000405027825 */ /* 0x001fc800078e0202 */
[----:B-1----:R-:W-:-:S04]  /*0130*/  @!P0 FMUL R4, R4, R4 ;  /* 0x0000000404048220 */ /* 0x002fc80000400000 */
[C---:B------:R-:W-:Y:S01]  /*0140*/  FADD R6, R4.reuse, 1 ;  /* 0x3f80000004067421 */ /* 0x040fe20000000000 */
[----:B------:R-:W-:-:S04]  /*0150*/  FADD R4, R4, -1 ;  /* 0xbf80000004047421 */ /* 0x000fc80000000000 */
[----:B------:R-:W-:-:S05]  /*0160*/  F2FP.F16.F32.PACK_AB R6, RZ, R6 ;  /* 0x00000006ff06723e */ /* 0x000fca00000000ff */
[----:B------:R-:W-:-:S06]  /*0170*/  HADD2.F32 R6, -RZ, R6.H0_H0 ;  /* 0x20000006ff067230 */ /* 0x000fcc0000004100 */
[----:B------:R-:W0:Y:S02]  /*0180*/  MUFU.RCP R6, R6 ;  /* 0x0000000600067308 */ /* 0x000e240000001000 */
[----:B0-----:R-:W-:-:S05]  /*0190*/  F2FP.F16.F32.PACK_AB R7, RZ, R6 ;  /* 0x00000006ff07723e */ /* 0x001fca00000000ff */
[----:B------:R-:W-:-:S05]  /*01a0*/  HADD2.F32 R7, -RZ, R7.H0_H0 ;  /* 0x20000007ff077230 */ /* 0x000fca0000004100 */
[----:B------:R-:W-:-:S05]  /*01b0*/  FMUL R7, R4, R7 ;  /* 0x0000000704077220 */ /* 0x000fca0000400000 */
[----:B------:R-:W-:Y:S01]  /*01c0*/  STG.E desc[UR4][R2.64], R7 ;  /* 0x0000000702007986 */ /* 0x000fe2000c101904 */
[----:B------:R-:W-:Y:S05]  /*01d0*/  EXIT ;  /* 0x000000000000794d */ /* 0x000fea0003800000 */
.L_x_0:
[----:B------:R-:W-:-:S00]  /*01e0*/  BRA `(.L_x_0) ;  /* 0xfffffffc00fc7947 */ /* 0x000fc0000383ffff */
[----:B------:R-:W-:-:S00]  /*01f0*/  NOP ;  /* 0x0000000000007918 */ /* 0x000fc00000000000 */
        /* <DEDUP_REMOVED lines=8> */
.L_x_1:


//--------------------- .nv.shared.reserved.0     --------------------------
	.section	.nv.shared.reserved.0,"aw",@nobits
	.weak		__nv_reservedSMEM_offset_0_alias
	.size		__nv_reservedSMEM_offset_0_alias, 0, 64
	.other		__nv_reservedSMEM_offset_0_alias,@"STO_CUDA_RESERVED_SHARED STV_DEFAULT"
__nv_reservedSMEM_offset_0_alias:
	.zero		0
	.zero		64


//--------------------- .nv.constant0._Z16tanh_kernel_fp32PKfPfi --------------------------
	.section	.nv.constant0._Z16tanh_kernel_fp32PKfPfi,"a",@progbits
	.sectionflags	@""
	.align	4
.nv.constant0._Z16tanh_kernel_fp32PKfPfi:
	.zero		916


//--------------------- SYMBOLS --------------------------

	.type		.nv.reservedSmem.offset0,@object
	.size		.nv.reservedSmem.offset0,0x4
